	.headerflags	@"EF_CUDA_TEXMODE_UNIFIED EF_CUDA_64BIT_ADDRESS EF_CUDA_ACCELERATORS EF_CUDA_SM90 EF_CUDA_VIRTUAL_SM(EF_CUDA_SM90)"
	.elftype	@"ET_EXEC"


//--------------------- .nv.info                  --------------------------
	.section	.nv.info,"",@"SHT_CUDA_INFO"
	.align	4


	//----- nvinfo : EIATTR_REGCOUNT
	.align		4
        /*0000*/ 	.byte	0x04, 0x2f
        /*0002*/ 	.short	(.L_3 - .L_2)
	.align		4
.L_2:
        /*0004*/ 	.word	index@(triton_poi_fused__native_batch_norm_legit_no_training_relu_22)
        /*0008*/ 	.word	0x00000030


	//----- nvinfo : EIATTR_MIN_STACK_SIZE
	.align		4
.L_3:
        /*000c*/ 	.byte	0x04, 0x12
        /*000e*/ 	.short	(.L_5 - .L_4)
	.align		4
.L_4:
        /*0010*/ 	.word	index@(triton_poi_fused__native_batch_norm_legit_no_training_relu_22)
        /*0014*/ 	.word	0x00000000


	//----- nvinfo : EIATTR_FRAME_SIZE
	.align		4
.L_5:
        /*0018*/ 	.byte	0x04, 0x11
        /*001a*/ 	.short	(.L_7 - .L_6)
	.align		4
.L_6:
        /*001c*/ 	.word	index@(triton_poi_fused__native_batch_norm_legit_no_training_relu_22)
        /*0020*/ 	.word	0x00000000


	//----- nvinfo : EIATTR_MIN_STACK_SIZE
	.align		4
.L_7:
        /*0024*/ 	.byte	0x04, 0x12
        /*0026*/ 	.short	(.L_9 - .L_8)
	.align		4
.L_8:
        /*0028*/ 	.word	index@(triton_poi_fused__native_batch_norm_legit_no_training_relu_22)
        /*002c*/ 	.word	0x00000000
.L_9:


//--------------------- .nv.info.triton_poi_fused__native_batch_norm_legit_no_training_relu_22 --------------------------
	.section	.nv.info.triton_poi_fused__native_batch_norm_legit_no_training_relu_22,"",@"SHT_CUDA_INFO"
	.sectionflags	@""
	.align	4


	//----- nvinfo : EIATTR_CUDA_API_VERSION
	.align		4
        /*0000*/ 	.byte	0x04, 0x37
        /*0002*/ 	.short	(.L_11 - .L_10)
.L_10:
        /*0004*/ 	.word	0x0000007c


	//----- nvinfo : EIATTR_KPARAM_INFO
	.align		4
.L_11:
        /*0008*/ 	.byte	0x04, 0x17
        /*000a*/ 	.short	(.L_13 - .L_12)
.L_12:
        /*000c*/ 	.word	0x00000000
        /*0010*/ 	.short	0x0006
        /*0012*/ 	.short	0x0030
        /*0014*/ 	.byte	0x00, 0xf0, 0x11, 0x00


	//----- nvinfo : EIATTR_KPARAM_INFO
	.align		4
.L_13:
        /*0018*/ 	.byte	0x04, 0x17
        /*001a*/ 	.short	(.L_15 - .L_14)
.L_14:
        /*001c*/ 	.word	0x00000000
        /*0020*/ 	.short	0x0005
        /*0022*/ 	.short	0x0028
        /*0024*/ 	.byte	0x00, 0xf4, 0x21, 0x00


	//----- nvinfo : EIATTR_KPARAM_INFO
	.align		4
.L_15:
        /*0028*/ 	.byte	0x04, 0x17
        /*002a*/ 	.short	(.L_17 - .L_16)
.L_16:
        /*002c*/ 	.word	0x00000000
        /*0030*/ 	.short	0x0004
        /*0032*/ 	.short	0x0020
        /*0034*/ 	.byte	0x00, 0xf4, 0x21, 0x00


	//----- nvinfo : EIATTR_KPARAM_INFO
	.align		4
.L_17:
        /*0038*/ 	.byte	0x04, 0x17
        /*003a*/ 	.short	(.L_19 - .L_18)
.L_18:
        /*003c*/ 	.word	0x00000000
        /*0040*/ 	.short	0x0003
        /*0042*/ 	.short	0x0018
        /*0044*/ 	.byte	0x00, 0xf4, 0x21, 0x00


	//----- nvinfo : EIATTR_KPARAM_INFO
	.align		4
.L_19:
        /*0048*/ 	.byte	0x04, 0x17
        /*004a*/ 	.short	(.L_21 - .L_20)
.L_20:
        /*004c*/ 	.word	0x00000000
        /*0050*/ 	.short	0x0002
        /*0052*/ 	.short	0x0010
        /*0054*/ 	.byte	0x00, 0xf4, 0x21, 0x00


	//----- nvinfo : EIATTR_KPARAM_INFO
	.align		4
.L_21:
        /*0058*/ 	.byte	0x04, 0x17
        /*005a*/ 	.short	(.L_23 - .L_22)
.L_22:
        /*005c*/ 	.word	0x00000000
        /*0060*/ 	.short	0x0001
        /*0062*/ 	.short	0x0008
        /*0064*/ 	.byte	0x00, 0xf4, 0x21, 0x00


	//----- nvinfo : EIATTR_KPARAM_INFO
	.align		4
.L_23:
        /*0068*/ 	.byte	0x04, 0x17
        /*006a*/ 	.short	(.L_25 - .L_24)
.L_24:
        /*006c*/ 	.word	0x00000000
        /*0070*/ 	.short	0x0000
        /*0072*/ 	.short	0x0000
        /*0074*/ 	.byte	0x00, 0xf4, 0x21, 0x00


	//----- nvinfo : EIATTR_SPARSE_MMA_MASK
	.align		4
.L_25:
        /*0078*/ 	.byte	0x03, 0x50
        /*007a*/ 	.short	0x0000


	//----- nvinfo : EIATTR_MAXREG_COUNT
	.align		4
        /*007c*/ 	.byte	0x03, 0x1b
        /*007e*/ 	.short	0x00ff


	//----- nvinfo : EIATTR_EXIT_INSTR_OFFSETS
	.align		4
        /*0080*/ 	.byte	0x04, 0x1c
        /*0082*/ 	.short	(.L_27 - .L_26)


	//   ....[0]....
.L_26:
        /*0084*/ 	.word	0x00000d90


	//   ....[1]....
        /*0088*/ 	.word	0x00000db0


	//----- nvinfo : EIATTR_REQNTID
	.align		4
.L_27:
        /*008c*/ 	.byte	0x04, 0x10
        /*008e*/ 	.short	(.L_29 - .L_28)
.L_28:
        /*0090*/ 	.word	0x00000080
        /*0094*/ 	.word	0x00000001
        /*0098*/ 	.word	0x00000001


	//----- nvinfo : EIATTR_CBANK_PARAM_SIZE
	.align		4
.L_29:
        /*009c*/ 	.byte	0x03, 0x19
        /*009e*/ 	.short	0x0034


	//----- nvinfo : EIATTR_PARAM_CBANK
	.align		4
        /*00a0*/ 	.byte	0x04, 0x0a
        /*00a2*/ 	.short	(.L_31 - .L_30)
	.align		4
.L_30:
        /*00a4*/ 	.word	index@(.nv.constant0.triton_poi_fused__native_batch_norm_legit_no_training_relu_22)
        /*00a8*/ 	.short	0x0210
        /*00aa*/ 	.short	0x0034


	//----- nvinfo : EIATTR_SW_WAR
	.align		4
.L_31:
        /*00ac*/ 	.byte	0x04, 0x36
        /*00ae*/ 	.short	(.L_33 - .L_32)
.L_32:
        /*00b0*/ 	.word	0x00000008
.L_33:


//--------------------- .nv.callgraph             --------------------------
	.section	.nv.callgraph,"",@"SHT_CUDA_CALLGRAPH"
	.align	4
	.sectionentsize	8
	.align		4
        /*0000*/ 	.word	0x00000000
	.align		4
        /*0004*/ 	.word	0xffffffff
	.align		4
        /*0008*/ 	.word	0x00000000
	.align		4
        /*000c*/ 	.word	0xfffffffe
	.align		4
        /*0010*/ 	.word	0x00000000
	.align		4
        /*0014*/ 	.word	0xfffffffd
	.align		4
        /*0018*/ 	.word	0x00000000
	.align		4
        /*001c*/ 	.word	0xfffffffc


//--------------------- .nv.constant4             --------------------------
	.section	.nv.constant4,"a",@progbits
	.align	8
	.align		8
.nv.constant4:
        /*0000*/ 	.dword	_$_str
	.align		8
        /*0008*/ 	.dword	_$_str_$_2


//--------------------- .text.triton_poi_fused__native_batch_norm_legit_no_training_relu_22 --------------------------
	.section	.text.triton_poi_fused__native_batch_norm_legit_no_training_relu_22,"ax",@progbits
	.align	128
        .global         triton_poi_fused__native_batch_norm_legit_no_training_relu_22
        .type           triton_poi_fused__native_batch_norm_legit_no_training_relu_22,@function
        .size           triton_poi_fused__native_batch_norm_legit_no_training_relu_22,(.L_x_1 - triton_poi_fused__native_batch_norm_legit_no_training_relu_22)
        .other          triton_poi_fused__native_batch_norm_legit_no_training_relu_22,@"STO_CUDA_ENTRY STV_DEFAULT"
triton_poi_fused__native_batch_norm_legit_no_training_relu_22:
.text.triton_poi_fused__native_batch_norm_legit_no_training_relu_22:
[----:B------:R-:W0:Y:S01]  /*0000*/  LDC R1, c[0x0][0x28] ;  /* 0x00000a00ff017b82 */ /* 0x000e220000000800 */
[----:B------:R-:W1:Y:S07]  /*0010*/  S2R R0, SR_TID.X ;  /* 0x0000000000007919 */ /* 0x000e6e0000002100 */
[----:B------:R-:W2:Y:S01]  /*0020*/  LDC.64 R4, c[0x0][0x220] ;  /* 0x00008800ff047b82 */ /* 0x000ea20000000a00 */
[----:B------:R-:W-:Y:S01]  /*0030*/  HFMA2.MMA R42, -RZ, RZ, 0, 0 ;  /* 0x00000000ff2a7435 */ /* 0x000fe200000001ff */
[----:B------:R-:W-:Y:S01]  /*0040*/  ULDC.64 UR4, c[0x0][0x208] ;  /* 0x0000820000047ab9 */ /* 0x000fe20000000a00 */
[----:B------:R-:W3:Y:S01]  /*0050*/  S2R R3, SR_CTAID.X ;  /* 0x0000000000037919 */ /* 0x000ee20000002500 */
[----:B------:R-:W-:-:S02]  /*0060*/  MOV R38, RZ ;  /* 0x000000ff00267202 */ /* 0x000fc40000000f00 */
[----:B------:R-:W-:Y:S02]  /*0070*/  CS2R R36, SRZ ;  /* 0x0000000000247805 */ /* 0x000fe4000001ff00 */
[----:B------:R-:W-:Y:S02]  /*0080*/  CS2R R24, SRZ ;  /* 0x0000000000187805 */ /* 0x000fe4000001ff00 */
[----:B------:R-:W-:Y:S02]  /*0090*/  CS2R R34, SRZ ;  /* 0x0000000000227805 */ /* 0x000fe4000001ff00 */
[----:B------:R-:W-:Y:S01]  /*00a0*/  CS2R R32, SRZ ;  /* 0x0000000000207805 */ /* 0x000fe2000001ff00 */
[----:B------:R-:W4:Y:S08]  /*00b0*/  LDC.64 R30, c[0x0][0x218] ;  /* 0x00008600ff1e7b82 */ /* 0x000f300000000a00 */
[----:B------:R-:W5:Y:S08]  /*00c0*/  LDC.64 R28, c[0x0][0x228] ;  /* 0x00008a00ff1c7b82 */ /* 0x000f700000000a00 */
[----:B------:R-:W4:Y:S01]  /*00d0*/  LDC.64 R16, c[0x0][0x230] ;  /* 0x00008c00ff107b82 */ /* 0x000f220000000a00 */
[----:B-1----:R-:W-:-:S07]  /*00e0*/  SHF.L.U32 R0, R0, 0x2, RZ ;  /* 0x0000000200007819 */ /* 0x002fce00000006ff */
[----:B------:R-:W1:Y:S01]  /*00f0*/  LDC.64 R26, c[0x0][0x210] ;  /* 0x00008400ff1a7b82 */ /* 0x000e620000000a00 */
[----:B---3--:R-:W-:Y:S02]  /*0100*/  SHF.R.S32.HI R7, RZ, 0x15, R3 ;  /* 0x00000015ff077819 */ /* 0x008fe40000011403 */
[----:B------:R-:W-:Y:S02]  /*0110*/  LOP3.LUT R0, R0, 0x1fc, RZ, 0xc0, !PT ;  /* 0x000001fc00007812 */ /* 0x000fe400078ec0ff */
[----:B------:R-:W-:Y:S02]  /*0120*/  SGXT R7, R7, 0x1 ;  /* 0x000000010707781a */ /* 0x000fe40000000200 */
[----:B------:R-:W-:-:S04]  /*0130*/  LEA R0, R3, R0, 0xa ;  /* 0x0000000003007211 */ /* 0x000fc800078e50ff */
[----:B------:R-:W-:Y:S02]  /*0140*/  LEA.HI R2, R7, R0, RZ, 0x4 ;  /* 0x0000000007027211 */ /* 0x000fe400078f20ff */
[----:B------:R-:W-:Y:S02]  /*0150*/  ISETP.GE.AND P1, PT, R0, 0x11e00, PT ;  /* 0x00011e000000780c */ /* 0x000fe40003f26270 */
[----:B------:R-:W-:-:S05]  /*0160*/  SHF.R.S32.HI R2, RZ, 0x4, R2 ;  /* 0x00000004ff027819 */ /* 0x000fca0000011402 */
[----:B------:R-:W-:-:S05]  /*0170*/  IMAD.HI R3, R2, 0x3949660b, RZ ;  /* 0x3949660b02037827 */ /* 0x000fca00078e02ff */
[----:B------:R-:W-:-:S04]  /*0180*/  SHF.R.U32.HI R6, RZ, 0x1f, R3 ;  /* 0x0000001fff067819 */ /* 0x000fc80000011603 */
[----:B------:R-:W-:-:S05]  /*0190*/  LEA.HI.SX32 R41, R3, R6, 0x18 ;  /* 0x0000000603297211 */ /* 0x000fca00078fc2ff */
[----:B------:R-:W-:-:S04]  /*01a0*/  IMAD R41, R41, -0x478, R2 ;  /* 0xfffffb8829297824 */ /* 0x000fc800078e0202 */
[----:B--2---:R-:W-:-:S05]  /*01b0*/  IMAD.WIDE R2, R41, 0x4, R4 ;  /* 0x0000000429027825 */ /* 0x004fca00078e0204 */
[----:B------:R-:W2:Y:S04]  /*01c0*/  @!P1 LDG.E.EL R42, desc[UR4][R2.64] ;  /* 0x00000004022a9981 */ /* 0x000ea8000c2e1900 */
[----:B------:R-:W3:Y:S01]  /*01d0*/  @!P1 LDG.E.EL R38, desc[UR4][R2.64] ;  /* 0x0000000402269981 */ /* 0x000ee2000c2e1900 */
[----:B------:R-:W-:-:S03]  /*01e0*/  IADD3 R6, R0, 0x200, RZ ;  /* 0x0000020000067810 */ /* 0x000fc60007ffe0ff */
[----:B------:R-:W3:Y:S04]  /*01f0*/  @!P1 LDG.E.EL R36, desc[UR4][R2.64] ;  /* 0x0000000402249981 */ /* 0x000ee8000c2e1900 */
[----:B------:R1:W3:Y:S01]  /*0200*/  @!P1 LDG.E.EL R25, desc[UR4][R2.64] ;  /* 0x0000000402199981 */ /* 0x0002e2000c2e1900 */
[----:B------:R-:W-:-:S04]  /*0210*/  LEA.HI R7, R7, R6, RZ, 0x4 ;  /* 0x0000000607077211 */ /* 0x000fc800078f20ff */
[----:B------:R-:W-:-:S05]  /*0220*/  SHF.R.S32.HI R7, RZ, 0x4, R7 ;  /* 0x00000004ff077819 */ /* 0x000fca0000011407 */
[----:B------:R-:W-:-:S05]  /*0230*/  IMAD.HI R8, R7, 0x3949660b, RZ ;  /* 0x3949660b07087827 */ /* 0x000fca00078e02ff */
[----:B------:R-:W-:Y:S02]  /*0240*/  SHF.R.U32.HI R9, RZ, 0x1f, R8 ;  /* 0x0000001fff097819 */ /* 0x000fe40000011608 */
[----:B------:R-:W-:Y:S02]  /*0250*/  ISETP.GE.AND P0, PT, R6, 0x11e00, PT ;  /* 0x00011e000600780c */ /* 0x000fe40003f06270 */
[----:B------:R-:W-:-:S05]  /*0260*/  LEA.HI.SX32 R8, R8, R9, 0x18 ;  /* 0x0000000908087211 */ /* 0x000fca00078fc2ff */
[----:B------:R-:W-:-:S04]  /*0270*/  IMAD R39, R8, -0x478, R7 ;  /* 0xfffffb8808277824 */ /* 0x000fc800078e0207 */
[----:B------:R-:W-:-:S05]  /*0280*/  IMAD.WIDE R4, R39, 0x4, R4 ;  /* 0x0000000427047825 */ /* 0x000fca00078e0204 */
[----:B------:R-:W3:Y:S04]  /*0290*/  @!P0 LDG.E.EL R34, desc[UR4][R4.64] ;  /* 0x0000000404228981 */ /* 0x000ee8000c2e1900 */
[----:B------:R-:W3:Y:S04]  /*02a0*/  @!P0 LDG.E.EL R35, desc[UR4][R4.64] ;  /* 0x0000000404238981 */ /* 0x000ee8000c2e1900 */
[----:B------:R-:W3:Y:S04]  /*02b0*/  @!P0 LDG.E.EL R33, desc[UR4][R4.64] ;  /* 0x0000000404218981 */ /* 0x000ee8000c2e1900 */
[----:B------:R5:W3:Y:S01]  /*02c0*/  @!P0 LDG.E.EL R32, desc[UR4][R4.64] ;  /* 0x0000000404208981 */ /* 0x000ae2000c2e1900 */
[----:B-1----:R-:W-:Y:S01]  /*02d0*/  CS2R R2, SRZ ;  /* 0x0000000000027805 */ /* 0x002fe2000001ff00 */
[----:B----4-:R-:W-:Y:S01]  /*02e0*/  IMAD.WIDE R10, R41, 0x4, R30 ;  /* 0x00000004290a7825 */ /* 0x010fe200078e021e */
[----:B------:R-:W-:-:S02]  /*02f0*/  CS2R R8, SRZ ;  /* 0x0000000000087805 */ /* 0x000fc4000001ff00 */
[----:B------:R-:W-:Y:S02]  /*0300*/  CS2R R20, SRZ ;  /* 0x0000000000147805 */ /* 0x000fe4000001ff00 */
[----:B------:R-:W4:Y:S01]  /*0310*/  @!P1 LDG.E.EL R37, desc[UR4][R10.64] ;  /* 0x000000040a259981 */ /* 0x000f22000c2e1900 */
[----:B0----5:R-:W-:-:S03]  /*0320*/  CS2R R4, SRZ ;  /* 0x0000000000047805 */ /* 0x021fc6000001ff00 */
[----:B------:R-:W5:Y:S01]  /*0330*/  @!P1 LDG.E.EL R2, desc[UR4][R10.64] ;  /* 0x000000040a029981 */ /* 0x000f62000c2e1900 */
[----:B------:R-:W-:-:S03]  /*0340*/  IMAD.WIDE R18, R41, 0x4, R28 ;  /* 0x0000000429127825 */ /* 0x000fc600078e021c */
[----:B------:R-:W4:Y:S04]  /*0350*/  @!P1 LDG.E.EL R3, desc[UR4][R10.64] ;  /* 0x000000040a039981 */ /* 0x000f28000c2e1900 */
[----:B------:R0:W4:Y:S01]  /*0360*/  @!P1 LDG.E.EL R4, desc[UR4][R10.64] ;  /* 0x000000040a049981 */ /* 0x000122000c2e1900 */
[----:B------:R-:W-:-:S03]  /*0370*/  CS2R R6, SRZ ;  /* 0x0000000000067805 */ /* 0x000fc6000001ff00 */
[----:B------:R-:W4:Y:S01]  /*0380*/  @!P1 LDG.E.EL R9, desc[UR4][R18.64] ;  /* 0x0000000412099981 */ /* 0x000f22000c2e1900 */
[----:B------:R-:W-:-:S03]  /*0390*/  IMAD.WIDE R30, R39, 0x4, R30 ;  /* 0x00000004271e7825 */ /* 0x000fc600078e021e */
[----:B------:R-:W4:Y:S01]  /*03a0*/  @!P1 LDG.E.EL R20, desc[UR4][R18.64] ;  /* 0x0000000412149981 */ /* 0x000f22000c2e1900 */
[----:B0-----:R-:W-:Y:S02]  /*03b0*/  CS2R R10, SRZ ;  /* 0x00000000000a7805 */ /* 0x001fe4000001ff00 */
[----:B------:R-:W-:Y:S01]  /*03c0*/  CS2R R22, SRZ ;  /* 0x0000000000167805 */ /* 0x000fe2000001ff00 */
[----:B------:R-:W-:Y:S01]  /*03d0*/  IMAD.WIDE R28, R39, 0x4, R28 ;  /* 0x00000004271c7825 */ /* 0x000fe200078e021c */
[----:B------:R-:W4:Y:S04]  /*03e0*/  @!P0 LDG.E.EL R5, desc[UR4][R30.64] ;  /* 0x000000041e058981 */ /* 0x000f28000c2e1900 */
[----:B------:R-:W4:Y:S04]  /*03f0*/  @!P1 LDG.E.EL R10, desc[UR4][R18.64] ;  /* 0x00000004120a9981 */ /* 0x000f28000c2e1900 */
[----:B------:R-:W4:Y:S04]  /*0400*/  @!P1 LDG.E.EL R11, desc[UR4][R18.64] ;  /* 0x00000004120b9981 */ /* 0x000f28000c2e1900 */
[----:B------:R-:W4:Y:S04]  /*0410*/  @!P0 LDG.E.EL R6, desc[UR4][R30.64] ;  /* 0x000000041e068981 */ /* 0x000f28000c2e1900 */
[----:B------:R-:W4:Y:S04]  /*0420*/  @!P0 LDG.E.EL R7, desc[UR4][R30.64] ;  /* 0x000000041e078981 */ /* 0x000f28000c2e1900 */
[----:B------:R0:W4:Y:S04]  /*0430*/  @!P0 LDG.E.EL R8, desc[UR4][R30.64] ;  /* 0x000000041e088981 */ /* 0x000128000c2e1900 */
[----:B------:R-:W4:Y:S04]  /*0440*/  @!P0 LDG.E.EL R21, desc[UR4][R28.64] ;  /* 0x000000041c158981 */ /* 0x000f28000c2e1900 */
[----:B------:R-:W4:Y:S01]  /*0450*/  @!P0 LDG.E.EL R22, desc[UR4][R28.64] ;  /* 0x000000041c168981 */ /* 0x000f22000c2e1900 */
[----:B0-----:R-:W-:-:S03]  /*0460*/  IMAD.WIDE R30, R41, 0x4, R16 ;  /* 0x00000004291e7825 */ /* 0x001fc600078e0210 */
[----:B------:R-:W4:Y:S01]  /*0470*/  @!P0 LDG.E.EL R23, desc[UR4][R28.64] ;  /* 0x000000041c178981 */ /* 0x000f22000c2e1900 */
[----:B------:R-:W-:-:S03]  /*0480*/  IMAD.WIDE R16, R39, 0x4, R16 ;  /* 0x0000000427107825 */ /* 0x000fc600078e0210 */
[----:B------:R0:W4:Y:S02]  /*0490*/  @!P0 LDG.E.EL R24, desc[UR4][R28.64] ;  /* 0x000000041c188981 */ /* 0x000124000c2e1900 */
[----:B0-----:R-:W-:-:S06]  /*04a0*/  CS2R R28, SRZ ;  /* 0x00000000001c7805 */ /* 0x001fcc000001ff00 */
[----:B------:R-:W4:Y:S04]  /*04b0*/  @!P0 LDG.E.EL R28, desc[UR4][R16.64] ;  /* 0x00000004101c8981 */ /* 0x000f28000c2e1900 */
[----:B------:R-:W4:Y:S01]  /*04c0*/  @!P0 LDG.E.EL R29, desc[UR4][R16.64] ;  /* 0x00000004101d8981 */ /* 0x000f22000c2e1900 */
[----:B------:R-:W-:-:S06]  /*04d0*/  CS2R R40, SRZ ;  /* 0x0000000000287805 */ /* 0x000fcc000001ff00 */
[----:B------:R-:W4:Y:S04]  /*04e0*/  @!P1 LDG.E.EL R40, desc[UR4][R30.64] ;  /* 0x000000041e289981 */ /* 0x000f28000c2e1900 */
[----:B------:R-:W4:Y:S01]  /*04f0*/  @!P1 LDG.E.EL R41, desc[UR4][R30.64] ;  /* 0x000000041e299981 */ /* 0x000f22000c2e1900 */
[----:B------:R-:W-:Y:S02]  /*0500*/  CS2R R12, SRZ ;  /* 0x00000000000c7805 */ /* 0x000fe4000001ff00 */
[----:B------:R-:W-:Y:S01]  /*0510*/  CS2R R14, SRZ ;  /* 0x00000000000e7805 */ /* 0x000fe2000001ff00 */
[----:B------:R-:W-:-:S05]  /*0520*/  IMAD.WIDE R26, R0, 0x4, R26 ;  /* 0x00000004001a7825 */ /* 0x000fca00078e021a */
[----:B------:R-:W4:Y:S01]  /*0530*/  @!P1 LDG.E.128 R12, desc[UR4][R26.64] ;  /* 0x000000041a0c9981 */ /* 0x000f22000c1e1d00 */
[----:B--2---:R-:W-:-:S04]  /*0540*/  FADD R44, R42, 0.0010000000474974513054 ;  /* 0x3a83126f2a2c7421 */ /* 0x004fc80000000000 */
[----:B------:R-:W0:Y:S01]  /*0550*/  MUFU.SQRT R18, R44 ;  /* 0x0000002c00127308 */ /* 0x000e220000002000 */
[----:B---3--:R-:W-:Y:S01]  /*0560*/  FADD R19, R38, 0.0010000000474974513054 ;  /* 0x3a83126f26137421 */ /* 0x008fe20000000000 */
[----:B------:R-:W-:Y:S01]  /*0570*/  CS2R R38, SRZ ;  /* 0x0000000000267805 */ /* 0x000fe2000001ff00 */
[----:B------:R-:W-:-:S05]  /*0580*/  FADD R36, R36, 0.0010000000474974513054 ;  /* 0x3a83126f24247421 */ /* 0x000fca0000000000 */
[----:B------:R-:W1:Y:S01]  /*0590*/  MUFU.SQRT R19, R19 ;  /* 0x0000001300137308 */ /* 0x000e620000002000 */
[----:B------:R-:W-:Y:S01]  /*05a0*/  FADD R25, R25, 0.0010000000474974513054 ;  /* 0x3a83126f19197421 */ /* 0x000fe20000000000 */
[----:B------:R-:W2:Y:S04]  /*05b0*/  @!P0 LDG.E.EL R38, desc[UR4][R16.64] ;  /* 0x0000000410268981 */ /* 0x000ea8000c2e1900 */
[----:B------:R3:W2:Y:S01]  /*05c0*/  @!P0 LDG.E.EL R39, desc[UR4][R16.64] ;  /* 0x0000000410278981 */ /* 0x0006a2000c2e1900 */
[C---:B0-----:R-:W-:Y:S01]  /*05d0*/  FSETP.GT.AND P3, PT, R18.reuse, 8.50705917302346158658e+37, PT ;  /* 0x7e8000001200780b */ /* 0x041fe20003f64000 */
[----:B------:R0:W0:Y:S01]  /*05e0*/  MUFU.SQRT R44, R25 ;  /* 0x00000019002c7308 */ /* 0x0000220000002000 */
[----:B------:R-:W-:Y:S01]  /*05f0*/  FSETP.GEU.AND P6, PT, R18, 1.175494350822287508e-38, PT ;  /* 0x008000001200780b */ /* 0x000fe20003fce000 */
[----:B---3--:R-:W-:-:S06]  /*0600*/  HFMA2.MMA R16, -RZ, RZ, 1.625, 0 ;  /* 0x3e800000ff107435 */ /* 0x008fcc00000001ff */
[----:B------:R-:W3:Y:S01]  /*0610*/  MUFU.SQRT R36, R36 ;  /* 0x0000002400247308 */ /* 0x000ee20000002000 */
[----:B-1----:R-:W-:-:S03]  /*0620*/  FSETP.GT.AND P5, PT, R19, 8.50705917302346158658e+37, PT ;  /* 0x7e8000001300780b */ /* 0x002fc60003fa4000 */
[----:B------:R-:W-:Y:S01]  /*0630*/  @P3 FMUL R18, R18, 0.25 ;  /* 0x3e80000012123820 */ /* 0x000fe20000400000 */
[----:B------:R-:W-:Y:S02]  /*0640*/  FSETP.GEU.AND P2, PT, R19, 1.175494350822287508e-38, PT ;  /* 0x008000001300780b */ /* 0x000fe40003f4e000 */
[----:B0-----:R-:W-:Y:S01]  /*0650*/  FSEL R25, R16, 1, P3 ;  /* 0x3f80000010197808 */ /* 0x001fe20001800000 */
[----:B------:R-:W-:Y:S01]  /*0660*/  @!P6 FMUL R18, R18, 16777216 ;  /* 0x4b8000001212e820 */ /* 0x000fe20000400000 */
[----:B------:R-:W-:-:S03]  /*0670*/  FSETP.GT.AND P4, PT, R44, 8.50705917302346158658e+37, PT ;  /* 0x7e8000002c00780b */ /* 0x000fc60003f84000 */
[----:B------:R-:W-:Y:S01]  /*0680*/  @!P6 FMUL R25, R25, 16777216 ;  /* 0x4b8000001919e820 */ /* 0x000fe20000400000 */
[----:B---3--:R-:W-:Y:S01]  /*0690*/  FSETP.GT.AND P6, PT, R36, 8.50705917302346158658e+37, PT ;  /* 0x7e8000002400780b */ /* 0x008fe20003fc4000 */
[----:B------:R-:W-:Y:S01]  /*06a0*/  @P5 FMUL R19, R19, 0.25 ;  /* 0x3e80000013135820 */ /* 0x000fe20000400000 */
[----:B------:R-:W-:Y:S02]  /*06b0*/  FSEL R45, R16, 1, P5 ;  /* 0x3f800000102d7808 */ /* 0x000fe40002800000 */
[----:B------:R-:W-:Y:S02]  /*06c0*/  FSETP.GEU.AND P3, PT, R44, 1.175494350822287508e-38, PT ;  /* 0x008000002c00780b */ /* 0x000fe40003f6e000 */
[----:B------:R-:W-:Y:S02]  /*06d0*/  FSETP.GEU.AND P5, PT, R36, 1.175494350822287508e-38, PT ;  /* 0x008000002400780b */ /* 0x000fe40003fae000 */
[----:B------:R-:W-:Y:S01]  /*06e0*/  CS2R R42, SRZ ;  /* 0x00000000002a7805 */ /* 0x000fe2000001ff00 */
[----:B------:R-:W-:Y:S01]  /*06f0*/  @!P2 FMUL R19, R19, 16777216 ;  /* 0x4b8000001313a820 */ /* 0x000fe20000400000 */
[----:B------:R-:W0:Y:S01]  /*0700*/  MUFU.RCP R18, R18 ;  /* 0x0000001200127308 */ /* 0x000e220000001000 */
[----:B------:R-:W-:-:S03]  /*0710*/  @P4 FMUL R44, R44, 0.25 ;  /* 0x3e8000002c2c4820 */ /* 0x000fc60000400000 */
[----:B------:R-:W3:Y:S01]  /*0720*/  @!P1 LDG.E.EL R42, desc[UR4][R30.64] ;  /* 0x000000041e2a9981 */ /* 0x000ee2000c2e1900 */
[----:B------:R-:W-:-:S03]  /*0730*/  @P6 FMUL R36, R36, 0.25 ;  /* 0x3e80000024246820 */ /* 0x000fc60000400000 */
[----:B------:R1:W2:Y:S01]  /*0740*/  @!P1 LDG.E.EL R43, desc[UR4][R30.64] ;  /* 0x000000041e2b9981 */ /* 0x0002a2000c2e1900 */
[----:B------:R-:W-:Y:S01]  /*0750*/  FADD R34, R34, 0.0010000000474974513054 ;  /* 0x3a83126f22227421 */ /* 0x000fe20000000000 */
[----:B------:R-:W-:Y:S01]  /*0760*/  @!P3 FMUL R44, R44, 16777216 ;  /* 0x4b8000002c2cb820 */ /* 0x000fe20000400000 */
[----:B------:R-:W-:Y:S01]  /*0770*/  @!P5 FMUL R36, R36, 16777216 ;  /* 0x4b8000002424d820 */ /* 0x000fe20000400000 */
[----:B-1----:R1:W0:Y:S01]  /*0780*/  MUFU.RCP R30, R19 ;  /* 0x00000013001e7308 */ /* 0x0022220000001000 */
[----:B------:R-:W-:Y:S01]  /*0790*/  @!P2 FMUL R45, R45, 16777216 ;  /* 0x4b8000002d2da820 */ /* 0x000fe20000400000 */
[----:B------:R-:W-:-:S06]  /*07a0*/  FADD R35, R35, 0.0010000000474974513054 ;  /* 0x3a83126f23237421 */ /* 0x000fcc0000000000 */
[----:B------:R0:W-:Y:S01]  /*07b0*/  MUFU.SQRT R17, R34 ;  /* 0x0000002200117308 */ /* 0x0001e20000002000 */
[----:B-1----:R-:W-:-:S07]  /*07c0*/  FSEL R19, R16, 1, P4 ;  /* 0x3f80000010137808 */ /* 0x002fce0002000000 */
[----:B------:R-:W1:Y:S01]  /*07d0*/  MUFU.RCP R31, R44 ;  /* 0x0000002c001f7308 */ /* 0x000e620000001000 */
[----:B0-----:R-:W-:Y:S01]  /*07e0*/  FMUL R25, R18, R25 ;  /* 0x0000001912197220 */ /* 0x001fe20000400000 */
[----:B------:R-:W-:-:S06]  /*07f0*/  FMUL R30, R30, R45 ;  /* 0x0000002d1e1e7220 */ /* 0x000fcc0000400000 */
[----:B------:R-:W0:Y:S01]  /*0800*/  MUFU.RCP R36, R36 ;  /* 0x0000002400247308 */ /* 0x000e220000001000 */
[----:B------:R-:W-:Y:S01]  /*0810*/  FSEL R45, R16, 1, P6 ;  /* 0x3f800000102d7808 */ /* 0x000fe20003000000 */
[----:B------:R-:W-:-:S06]  /*0820*/  @!P3 FMUL R19, R19, 16777216 ;  /* 0x4b8000001313b820 */ /* 0x000fcc0000400000 */
[----:B------:R-:W5:Y:S01]  /*0830*/  MUFU.SQRT R18, R35 ;  /* 0x0000002300127308 */ /* 0x000f620000002000 */
[----:B------:R-:W-:Y:S01]  /*0840*/  @!P5 FMUL R45, R45, 16777216 ;  /* 0x4b8000002d2dd820 */ /* 0x000fe20000400000 */
[----:B------:R-:W-:Y:S01]  /*0850*/  FADD R34, R33, 0.0010000000474974513054 ;  /* 0x3a83126f21227421 */ /* 0x000fe20000000000 */
[----:B-1----:R-:W-:Y:S01]  /*0860*/  FMUL R31, R31, R19 ;  /* 0x000000131f1f7220 */ /* 0x002fe20000400000 */
[C---:B------:R-:W-:Y:S01]  /*0870*/  FSETP.GT.AND P3, PT, R17.reuse, 8.50705917302346158658e+37, PT ;  /* 0x7e8000001100780b */ /* 0x040fe20003f64000 */
[----:B------:R-:W-:Y:S01]  /*0880*/  FADD R19, R32, 0.0010000000474974513054 ;  /* 0x3a83126f20137421 */ /* 0x000fe20000000000 */
[----:B0-----:R-:W-:Y:S01]  /*0890*/  FMUL R32, R36, R45 ;  /* 0x0000002d24207220 */ /* 0x001fe20000400000 */
[----:B------:R-:W-:Y:S01]  /*08a0*/  FSETP.GEU.AND P6, PT, R17, 1.175494350822287508e-38, PT ;  /* 0x008000001100780b */ /* 0x000fe20003fce000 */
[----:B------:R-:W0:Y:S01]  /*08b0*/  MUFU.SQRT R36, R34 ;  /* 0x0000002200247308 */ /* 0x000e220000002000 */
[----:B------:R-:W-:Y:S02]  /*08c0*/  FSEL R33, R16, 1, P3 ;  /* 0x3f80000010217808 */ /* 0x000fe40001800000 */
[----:B-----5:R-:W-:-:S06]  /*08d0*/  FSETP.GT.AND P5, PT, R18, 8.50705917302346158658e+37, PT ;  /* 0x7e8000001200780b */ /* 0x020fcc0003fa4000 */
[----:B------:R-:W-:Y:S01]  /*08e0*/  @P3 FMUL R17, R17, 0.25 ;  /* 0x3e80000011113820 */ /* 0x000fe20000400000 */
[----:B------:R-:W1:Y:S03]  /*08f0*/  MUFU.SQRT R19, R19 ;  /* 0x0000001300137308 */ /* 0x000e660000002000 */
[----:B------:R-:W-:Y:S01]  /*0900*/  @!P6 FMUL R17, R17, 16777216 ;  /* 0x4b8000001111e820 */ /* 0x000fe20000400000 */
[----:B------:R-:W-:Y:S01]  /*0910*/  @!P6 FMUL R33, R33, 16777216 ;  /* 0x4b8000002121e820 */ /* 0x000fe20000400000 */
[----:B0-----:R-:W-:Y:S02]  /*0920*/  FSETP.GT.AND P6, PT, R36, 8.50705917302346158658e+37, PT ;  /* 0x7e8000002400780b */ /* 0x001fe40003fc4000 */
[C---:B------:R-:W-:Y:S01]  /*0930*/  FSETP.GEU.AND P2, PT, R18.reuse, 1.175494350822287508e-38, PT ;  /* 0x008000001200780b */ /* 0x040fe20003f4e000 */
[----:B------:R-:W-:Y:S01]  /*0940*/  @P5 FMUL R18, R18, 0.25 ;  /* 0x3e80000012125820 */ /* 0x000fe20000400000 */
[----:B------:R-:W-:-:S02]  /*0950*/  FSEL R34, R16, 1, P5 ;  /* 0x3f80000010227808 */ /* 0x000fc40002800000 */
[----:B------:R-:W-:Y:S02]  /*0960*/  FSETP.GEU.AND P5, PT, R36, 1.175494350822287508e-38, PT ;  /* 0x008000002400780b */ /* 0x000fe40003fae000 */
[----:B-1----:R-:W-:-:S05]  /*0970*/  FSETP.GT.AND P4, PT, R19, 8.50705917302346158658e+37, PT ;  /* 0x7e8000001300780b */ /* 0x002fca0003f84000 */
[----:B------:R-:W-:Y:S01]  /*0980*/  @P6 FMUL R36, R36, 0.25 ;  /* 0x3e80000024246820 */ /* 0x000fe20000400000 */
[----:B------:R-:W-:Y:S01]  /*0990*/  FSETP.GEU.AND P3, PT, R19, 1.175494350822287508e-38, PT ;  /* 0x008000001300780b */ /* 0x000fe20003f6e000 */
[----:B------:R0:W1:Y:S04]  /*09a0*/  MUFU.RCP R44, R17 ;  /* 0x00000011002c7308 */ /* 0x0000680000001000 */
[----:B------:R-:W-:-:S06]  /*09b0*/  @!P5 FMUL R36, R36, 16777216 ;  /* 0x4b8000002424d820 */ /* 0x000fcc0000400000 */
[----:B------:R-:W5:Y:S01]  /*09c0*/  MUFU.RCP R36, R36 ;  /* 0x0000002400247308 */ /* 0x000f620000001000 */
[----:B0-----:R-:W-:Y:S01]  /*09d0*/  FSEL R17, R16, 1, P6 ;  /* 0x3f80000010117808 */ /* 0x001fe20003000000 */
[----:B------:R-:W-:Y:S01]  /*09e0*/  @P4 FMUL R19, R19, 0.25 ;  /* 0x3e80000013134820 */ /* 0x000fe20000400000 */
[----:B------:R-:W-:-:S03]  /*09f0*/  @!P2 FMUL R18, R18, 16777216 ;  /* 0x4b8000001212a820 */ /* 0x000fc60000400000 */
[----:B------:R-:W-:Y:S01]  /*0a00*/  @!P3 FMUL R19, R19, 16777216 ;  /* 0x4b8000001313b820 */ /* 0x000fe20000400000 */
[----:B------:R-:W-:Y:S01]  /*0a10*/  @!P5 FMUL R17, R17, 16777216 ;  /* 0x4b8000001111d820 */ /* 0x000fe20000400000 */
[----:B-1----:R-:W-:Y:S01]  /*0a20*/  FMUL R33, R44, R33 ;  /* 0x000000212c217220 */ /* 0x002fe20000400000 */
[----:B------:R-:W-:Y:S01]  /*0a30*/  MUFU.RCP R45, R18 ;  /* 0x00000012002d7308 */ /* 0x000fe20000001000 */
[----:B------:R-:W-:Y:S01]  /*0a40*/  FSEL R44, R16, 1, P4 ;  /* 0x3f800000102c7808 */ /* 0x000fe20002000000 */
[----:B-----5:R-:W-:Y:S01]  /*0a50*/  FMUL R36, R36, R17 ;  /* 0x0000001124247220 */ /* 0x020fe20000400000 */
[----:B------:R-:W-:-:S05]  /*0a60*/  CS2R R16, SRZ ;  /* 0x0000000000107805 */ /* 0x000fca000001ff00 */
[----:B------:R0:W1:Y:S02]  /*0a70*/  MUFU.RCP R35, R19 ;  /* 0x0000001300237308 */ /* 0x0000640000001000 */
[----:B0-----:R-:W-:-:S06]  /*0a80*/  CS2R R18, SRZ ;  /* 0x0000000000127805 */ /* 0x001fcc000001ff00 */
[----:B------:R-:W5:Y:S01]  /*0a90*/  @!P0 LDG.E.128 R16, desc[UR4][R26.64+0x800] ;  /* 0x000800041a108981 */ /* 0x000f62000c1e1d00 */
[----:B------:R-:W-:-:S04]  /*0aa0*/  @!P3 FMUL R44, R44, 16777216 ;  /* 0x4b8000002c2cb820 */ /* 0x000fc80000400000 */
[----:B-1----:R-:W-:Y:S01]  /*0ab0*/  FMUL R35, R35, R44 ;  /* 0x0000002c23237220 */ /* 0x002fe20000400000 */
[----:B----4-:R-:W-:Y:S01]  /*0ac0*/  FADD R44, -R37, R12 ;  /* 0x0000000c252c7221 */ /* 0x010fe20000000100 */
[----:B------:R-:W-:Y:S02]  /*0ad0*/  FADD R37, -R2, R13 ;  /* 0x0000000d02257221 */ /* 0x000fe40000000100 */
[----:B------:R-:W0:Y:S01]  /*0ae0*/  LDC.64 R12, c[0x0][0x238] ;  /* 0x00008e00ff0c7b82 */ /* 0x000e220000000a00 */
[----:B------:R-:W-:Y:S01]  /*0af0*/  FADD R14, -R3, R14 ;  /* 0x0000000e030e7221 */ /* 0x000fe20000000100 */
[----:B------:R-:W-:Y:S01]  /*0b00*/  FADD R15, -R4, R15 ;  /* 0x0000000f040f7221 */ /* 0x000fe20000000100 */
[----:B------:R-:W-:Y:S01]  /*0b10*/  FMUL R25, R25, R44 ;  /* 0x0000002c19197220 */ /* 0x000fe20000400000 */
[----:B------:R-:W-:Y:S01]  /*0b20*/  FMUL R30, R30, R37 ;  /* 0x000000251e1e7220 */ /* 0x000fe20000400000 */
[----:B------:R-:W-:Y:S01]  /*0b30*/  FMUL R31, R31, R14 ;  /* 0x0000000e1f1f7220 */ /* 0x000fe20000400000 */
[----:B------:R-:W-:Y:S01]  /*0b40*/  FMUL R32, R32, R15 ;  /* 0x0000000f20207220 */ /* 0x000fe20000400000 */
[----:B------:R-:W-:Y:S01]  /*0b50*/  @!P2 FMUL R34, R34, 16777216 ;  /* 0x4b8000002222a820 */ /* 0x000fe20000400000 */
[----:B------:R-:W-:Y:S01]  /*0b60*/  FFMA R9, R25, R9, R40 ;  /* 0x0000000919097223 */ /* 0x000fe20000000028 */
[----:B------:R-:W-:-:S02]  /*0b70*/  FFMA R10, R30, R10, R41 ;  /* 0x0000000a1e0a7223 */ /* 0x000fc40000000029 */
[----:B------:R-:W-:Y:S02]  /*0b80*/  FMUL R34, R45, R34 ;  /* 0x000000222d227220 */ /* 0x000fe40000400000 */
[C---:B------:R-:W-:Y:S02]  /*0b90*/  FSETP.GEU.AND P5, PT, R9.reuse, RZ, PT ;  /* 0x000000ff0900720b */ /* 0x040fe40003fae000 */
[----:B------:R-:W-:Y:S02]  /*0ba0*/  FSETP.GEU.AND P4, PT, R10, RZ, PT ;  /* 0x000000ff0a00720b */ /* 0x000fe40003f8e000 */
[----:B------:R-:W-:Y:S01]  /*0bb0*/  SEL R4, R9, RZ, P5 ;  /* 0x000000ff09047207 */ /* 0x000fe20002800000 */
[----:B0-----:R-:W-:-:S04]  /*0bc0*/  IMAD.WIDE R12, R0, 0x4, R12 ;  /* 0x00000004000c7825 */ /* 0x001fc800078e020c */
[----:B---3--:R-:W-:Y:S01]  /*0bd0*/  FFMA R11, R31, R11, R42 ;  /* 0x0000000b1f0b7223 */ /* 0x008fe2000000002a */
[----:B--2---:R-:W-:-:S04]  /*0be0*/  FFMA R20, R32, R20, R43 ;  /* 0x0000001420147223 */ /* 0x004fc8000000002b */
[----:B------:R-:W-:Y:S02]  /*0bf0*/  FSETP.GEU.AND P3, PT, R11, RZ, PT ;  /* 0x000000ff0b00720b */ /* 0x000fe40003f6e000 */
[----:B------:R-:W-:Y:S01]  /*0c00*/  FSETP.GEU.AND P2, PT, R20, RZ, PT ;  /* 0x000000ff1400720b */ /* 0x000fe20003f4e000 */
[----:B-----5:R-:W-:Y:S01]  /*0c10*/  FADD R19, -R8, R19 ;  /* 0x0000001308137221 */ /* 0x020fe20000000100 */
[----:B------:R-:W-:Y:S01]  /*0c20*/  FADD R18, -R7, R18 ;  /* 0x0000001207127221 */ /* 0x000fe20000000100 */
[----:B------:R-:W-:Y:S01]  /*0c30*/  FADD R17, -R6, R17 ;  /* 0x0000001106117221 */ /* 0x000fe20000000100 */
[----:B------:R-:W-:Y:S01]  /*0c40*/  FADD R16, -R5, R16 ;  /* 0x0000001005107221 */ /* 0x000fe20000000100 */
[----:B------:R-:W-:Y:S01]  /*0c50*/  FMUL R36, R36, R19 ;  /* 0x0000001324247220 */ /* 0x000fe20000400000 */
[----:B------:R-:W-:Y:S01]  /*0c60*/  FMUL R35, R35, R18 ;  /* 0x0000001223237220 */ /* 0x000fe20000400000 */
[----:B------:R-:W-:Y:S01]  /*0c70*/  FMUL R34, R34, R17 ;  /* 0x0000001122227220 */ /* 0x000fe20000400000 */
[----:B------:R-:W-:Y:S01]  /*0c80*/  FMUL R33, R33, R16 ;  /* 0x0000001021217220 */ /* 0x000fe20000400000 */
[----:B------:R-:W-:Y:S01]  /*0c90*/  SEL R7, R20, RZ, P2 ;  /* 0x000000ff14077207 */ /* 0x000fe20001000000 */
[----:B------:R-:W-:Y:S01]  /*0ca0*/  FFMA R24, R36, R24, R39 ;  /* 0x0000001824187223 */ /* 0x000fe20000000027 */
[----:B------:R-:W-:Y:S01]  /*0cb0*/  SEL R6, R11, RZ, P3 ;  /* 0x000000ff0b067207 */ /* 0x000fe20001800000 */
[----:B------:R-:W-:Y:S01]  /*0cc0*/  FFMA R23, R35, R23, R38 ;  /* 0x0000001723177223 */ /* 0x000fe20000000026 */
[----:B------:R-:W-:Y:S01]  /*0cd0*/  SEL R5, R10, RZ, P4 ;  /* 0x000000ff0a057207 */ /* 0x000fe20002000000 */
[----:B------:R-:W-:Y:S01]  /*0ce0*/  FFMA R22, R34, R22, R29 ;  /* 0x0000001622167223 */ /* 0x000fe2000000001d */
[----:B------:R-:W-:-:S02]  /*0cf0*/  FFMA R21, R33, R21, R28 ;  /* 0x0000001521157223 */ /* 0x000fc4000000001c */
[----:B------:R-:W-:Y:S01]  /*0d00*/  FSETP.GEU.AND P2, PT, R23, RZ, PT ;  /* 0x000000ff1700720b */ /* 0x000fe20003f4e000 */
[----:B------:R0:W-:Y:S01]  /*0d10*/  @!P1 STG.E.128 desc[UR4][R12.64], R4 ;  /* 0x000000040c009986 */ /* 0x0001e2000c101d04 */
[----:B------:R-:W-:Y:S02]  /*0d20*/  FSETP.GEU.AND P1, PT, R24, RZ, PT ;  /* 0x000000ff1800720b */ /* 0x000fe40003f2e000 */
[----:B------:R-:W-:Y:S02]  /*0d30*/  FSETP.GEU.AND P3, PT, R22, RZ, PT ;  /* 0x000000ff1600720b */ /* 0x000fe40003f6e000 */
[----:B------:R-:W-:Y:S02]  /*0d40*/  FSETP.GEU.AND P4, PT, R21, RZ, PT ;  /* 0x000000ff1500720b */ /* 0x000fe40003f8e000 */
[----:B------:R-:W-:Y:S02]  /*0d50*/  SEL R11, R24, RZ, P1 ;  /* 0x000000ff180b7207 */ /* 0x000fe40000800000 */
[----:B------:R-:W-:-:S02]  /*0d60*/  SEL R10, R23, RZ, P2 ;  /* 0x000000ff170a7207 */ /* 0x000fc40001000000 */
[----:B------:R-:W-:Y:S02]  /*0d70*/  SEL R9, R22, RZ, P3 ;  /* 0x000000ff16097207 */ /* 0x000fe40001800000 */
[----:B------:R-:W-:Y:S01]  /*0d80*/  SEL R8, R21, RZ, P4 ;  /* 0x000000ff15087207 */ /* 0x000fe20002000000 */
[----:B0-----:R-:W-:Y:S06]  /*0d90*/  @P0 EXIT ;  /* 0x000000000000094d */ /* 0x001fec0003800000 */
[----:B------:R-:W-:Y:S01]  /*0da0*/  STG.E.128 desc[UR4][R12.64+0x800], R8 ;  /* 0x000800080c007986 */ /* 0x000fe2000c101d04 */
[----:B------:R-:W-:Y:S05]  /*0db0*/  EXIT ;  /* 0x000000000000794d */ /* 0x000fea0003800000 */
.L_x_0:
[----:B------:R-:W-:-:S00]  /*0dc0*/  BRA `(.L_x_0) ;  /* 0xfffffffc00fc7947 */ /* 0x000fc0000383ffff */
[----:B------:R-:W-:-:S00]  /*0dd0*/  NOP ;  /* 0x0000000000007918 */ /* 0x000fc00000000000 */
        /* <DEDUP_REMOVED lines=10> */
.L_x_1:


//--------------------- .nv.global.init           --------------------------
	.section	.nv.global.init,"aw",@progbits
.nv.global.init:
	.type		_$_str,@object
	.size		_$_str,(_$_str_$_2 - _$_str)
_$_str:
        /*0000*/ 	.byte	0x5f, 0x5f, 0x43, 0x55, 0x44, 0x41, 0x5f, 0x46, 0x54, 0x5a, 0x00
	.type		_$_str_$_2,@object
	.size		_$_str_$_2,(.L_1 - _$_str_$_2)
_$_str_$_2:
        /*000b*/ 	.byte	0x5f, 0x5f, 0x43, 0x55, 0x44, 0x41, 0x5f, 0x50, 0x52, 0x45, 0x43, 0x5f, 0x53, 0x51, 0x52, 0x54
        /*001b*/ 	.byte	0x00
.L_1:


//--------------------- .nv.constant0.triton_poi_fused__native_batch_norm_legit_no_training_relu_22 --------------------------
	.section	.nv.constant0.triton_poi_fused__native_batch_norm_legit_no_training_relu_22,"a",@progbits
	.sectionflags	@""
	.align	4
.nv.constant0.triton_poi_fused__native_batch_norm_legit_no_training_relu_22:
	.zero		580
